//
// Generated by NVIDIA NVVM Compiler
//
// Compiler Build ID: CL-36424714
// Cuda compilation tools, release 13.0, V13.0.88
// Based on NVVM 20.0.0
//

.version 9.0
.target sm_100
.address_size 64

	// .globl	_Z3addPiS_S_

.visible .entry _Z3addPiS_S_(
	.param .u64 .ptr .align 1 _Z3addPiS_S__param_0,
	.param .u64 .ptr .align 1 _Z3addPiS_S__param_1,
	.param .u64 .ptr .align 1 _Z3addPiS_S__param_2
)
{
	.reg .b32 	%r<8>;
	.reg .b64 	%rd<11>;

	ld.param.u64 	%rd1, [_Z3addPiS_S__param_0];
	ld.param.u64 	%rd2, [_Z3addPiS_S__param_1];
	ld.param.u64 	%rd3, [_Z3addPiS_S__param_2];
	cvta.to.global.u64 	%rd4, %rd1;
	cvta.to.global.u64 	%rd5, %rd3;
	cvta.to.global.u64 	%rd6, %rd2;
	mov.u32 	%r1, %tid.x;
	mov.u32 	%r2, %ctaid.x;
	mov.u32 	%r3, %ntid.x;
	mad.lo.s32 	%r4, %r2, %r3, %r1;
	mul.wide.u32 	%rd7, %r4, 4;
	add.s64 	%rd8, %rd6, %rd7;
	ld.global.u32 	%r5, [%rd8];
	add.s64 	%rd9, %rd5, %rd7;
	ld.global.u32 	%r6, [%rd9];
	add.s32 	%r7, %r6, %r5;
	add.s64 	%rd10, %rd4, %rd7;
	st.global.u32 	[%rd10], %r7;
	ret;

}


// ===== COMPILED SASS (sm_100) =====

	.target	sm_100

	.elftype	@"ET_EXEC"


//--------------------- .note.nv.tkinfo           --------------------------
	.section	.note.nv.tkinfo,"",@"SHT_NOTE"
	.sectionflags	@"SHF_NOTE_NV_TKINFO"
	.tkinfo
        /*0018*/ 	.word	0x00000002
        /*0030*/ 	.string	""
        /*0030*/ 	.string	"ptxas"
        /*0030*/ 	.string	"Cuda compilation tools, release 13.0, V13.0.88"
        /*0030*/ 	.string	"Build cuda_13.0.r13.0/compiler.36424714_0"
        /*0030*/ 	.string	"-arch sm_100 -m 64 "



//--------------------- .note.nv.cuinfo           --------------------------
	.section	.note.nv.cuinfo,"",@"SHT_NOTE"
	.sectionflags	@"SHF_NOTE_NV_CUINFO"
        /*0018*/ 	.short	0x0002
        /*001a*/ 	.short	0x0064
        /*001c*/ 	.short	0x0082
	.zero		2


//--------------------- .nv.info                  --------------------------
	.section	.nv.info,"",@"SHT_CUDA_INFO"
	.align	4


	//----- nvinfo : EIATTR_REGCOUNT
	.align		4
        /*0000*/ 	.byte	0x04, 0x2f
        /*0002*/ 	.short	(.L_1 - .L_0)
	.align		4
.L_0:
        /*0004*/ 	.word	index@(_Z3addPiS_S_)
        /*0008*/ 	.word	0x0000000c


	//----- nvinfo : EIATTR_FRAME_SIZE
	.align		4
.L_1:
        /*000c*/ 	.byte	0x04, 0x11
        /*000e*/ 	.short	(.L_3 - .L_2)
	.align		4
.L_2:
        /*0010*/ 	.word	index@(_Z3addPiS_S_)
        /*0014*/ 	.word	0x00000000


	//----- nvinfo : EIATTR_MIN_STACK_SIZE
	.align		4
.L_3:
        /*0018*/ 	.byte	0x04, 0x12
        /*001a*/ 	.short	(.L_5 - .L_4)
	.align		4
.L_4:
        /*001c*/ 	.word	index@(_Z3addPiS_S_)
        /*0020*/ 	.word	0x00000000
.L_5:


//--------------------- .nv.compat                --------------------------
	.section	.nv.compat,"",@"SHT_CUDA_COMPAT_INFO"
	.align	4
        /*0000*/ 	.byte	0x02, 0x09, 0x00, 0x00, 0x02, 0x02, 0x01, 0x00, 0x02, 0x05, 0x05, 0x00, 0x03, 0x07, 0x01, 0x01
        /*0010*/ 	.byte	0x02, 0x03, 0x00, 0x00, 0x02, 0x06, 0x01, 0x00, 0x04, 0x0b, 0x08, 0x00, 0x09, 0x00, 0x00, 0x00
        /*0020*/ 	.byte	0x00, 0x00, 0x00, 0x00


//--------------------- .nv.info._Z3addPiS_S_     --------------------------
	.section	.nv.info._Z3addPiS_S_,"",@"SHT_CUDA_INFO"
	.sectionflags	@""
	.align	4


	//----- nvinfo : EIATTR_CUDA_API_VERSION
	.align		4
        /*0000*/ 	.byte	0x04, 0x37
        /*0002*/ 	.short	(.L_7 - .L_6)
.L_6:
        /*0004*/ 	.word	0x00000082


	//----- nvinfo : EIATTR_KPARAM_INFO
	.align		4
.L_7:
        /*0008*/ 	.byte	0x04, 0x17
        /*000a*/ 	.short	(.L_9 - .L_8)
.L_8:
        /*000c*/ 	.word	0x00000000
        /*0010*/ 	.short	0x0002
        /*0012*/ 	.short	0x0010
        /*0014*/ 	.byte	0x00, 0xf5, 0x21, 0x00


	//----- nvinfo : EIATTR_KPARAM_INFO
	.align		4
.L_9:
        /*0018*/ 	.byte	0x04, 0x17
        /*001a*/ 	.short	(.L_11 - .L_10)
.L_10:
        /*001c*/ 	.word	0x00000000
        /*0020*/ 	.short	0x0001
        /*0022*/ 	.short	0x0008
        /*0024*/ 	.byte	0x00, 0xf5, 0x21, 0x00


	//----- nvinfo : EIATTR_KPARAM_INFO
	.align		4
.L_11:
        /*0028*/ 	.byte	0x04, 0x17
        /*002a*/ 	.short	(.L_13 - .L_12)
.L_12:
        /*002c*/ 	.word	0x00000000
        /*0030*/ 	.short	0x0000
        /*0032*/ 	.short	0x0000
        /*0034*/ 	.byte	0x00, 0xf5, 0x21, 0x00


	//----- nvinfo : EIATTR_SPARSE_MMA_MASK
	.align		4
.L_13:
        /*0038*/ 	.byte	0x03, 0x50
        /*003a*/ 	.short	0x0000


	//----- nvinfo : EIATTR_MAXREG_COUNT
	.align		4
        /*003c*/ 	.byte	0x03, 0x1b
        /*003e*/ 	.short	0x00ff


	//----- nvinfo : EIATTR_MERCURY_ISA_VERSION
	.align		4
        /*0040*/ 	.byte	0x03, 0x5f
        /*0042*/ 	.short	0x0101


	//----- nvinfo : EIATTR_VRC_CTA_INIT_COUNT
	.align		4
        /*0044*/ 	.byte	0x02, 0x4a
	.zero		1
	.zero		1


	//----- nvinfo : EIATTR_EXIT_INSTR_OFFSETS
	.align		4
        /*0048*/ 	.byte	0x04, 0x1c
        /*004a*/ 	.short	(.L_15 - .L_14)


	//   ....[0]....
.L_14:
        /*004c*/ 	.word	0x00000100


	//----- nvinfo : EIATTR_CBANK_PARAM_SIZE
	.align		4
.L_15:
        /*0050*/ 	.byte	0x03, 0x19
        /*0052*/ 	.short	0x0018


	//----- nvinfo : EIATTR_PARAM_CBANK
	.align		4
        /*0054*/ 	.byte	0x04, 0x0a
        /*0056*/ 	.short	(.L_17 - .L_16)
	.align		4
.L_16:
        /*0058*/ 	.word	index@(.nv.constant0._Z3addPiS_S_)
        /*005c*/ 	.short	0x0380
        /*005e*/ 	.short	0x0018


	//----- nvinfo : EIATTR_SW_WAR
	.align		4
.L_17:
        /*0060*/ 	.byte	0x04, 0x36
        /*0062*/ 	.short	(.L_19 - .L_18)
.L_18:
        /*0064*/ 	.word	0x00000008
.L_19:


//--------------------- .nv.callgraph             --------------------------
	.section	.nv.callgraph,"",@"SHT_CUDA_CALLGRAPH"
	.align	4
	.sectionentsize	8
	.align		4
        /*0000*/ 	.word	0x00000000
	.align		4
        /*0004*/ 	.word	0xffffffff
	.align		4
        /*0008*/ 	.word	0x00000000
	.align		4
        /*000c*/ 	.word	0xfffffffe
	.align		4
        /*0010*/ 	.word	0x00000000
	.align		4
        /*0014*/ 	.word	0xfffffffd
	.align		4
        /*0018*/ 	.word	0x00000000
	.align		4
        /*001c*/ 	.word	0xfffffffc


//--------------------- .text._Z3addPiS_S_        --------------------------
	.section	.text._Z3addPiS_S_,"ax",@progbits
	.align	128
        .global         _Z3addPiS_S_
        .type           _Z3addPiS_S_,@function
        .size           _Z3addPiS_S_,(.L_x_1 - _Z3addPiS_S_)
        .other          _Z3addPiS_S_,@"STO_CUDA_ENTRY STV_DEFAULT"
_Z3addPiS_S_:
.text._Z3addPiS_S_:
[----:B------:R-:W-:Y:S01]  /*0000*/  LDC R1, c[0x0][0x37c] ;  /* 0x0000df00ff017b82 */ /* 0x000fe20000000800 */
[----:B------:R-:W0:Y:S07]  /*0010*/  S2R R9, SR_TID.X ;  /* 0x0000000000097919 */ /* 0x000e2e0000002100 */
[----:B------:R-:W0:Y:S01]  /*0020*/  S2UR UR6, SR_CTAID.X ;  /* 0x00000000000679c3 */ /* 0x000e220000002500 */
[----:B------:R-:W1:Y:S07]  /*0030*/  LDCU.64 UR4, c[0x0][0x358] ;  /* 0x00006b00ff0477ac */ /* 0x000e6e0008000a00 */
[----:B------:R-:W0:Y:S08]  /*0040*/  LDC R0, c[0x0][0x360] ;  /* 0x0000d800ff007b82 */ /* 0x000e300000000800 */
[----:B------:R-:W2:Y:S08]  /*0050*/  LDC.64 R2, c[0x0][0x388] ;  /* 0x0000e200ff027b82 */ /* 0x000eb00000000a00 */
[----:B------:R-:W3:Y:S01]  /*0060*/  LDC.64 R4, c[0x0][0x390] ;  /* 0x0000e400ff047b82 */ /* 0x000ee20000000a00 */
[----:B0-----:R-:W-:-:S07]  /*0070*/  IMAD R9, R0, UR6, R9 ;  /* 0x0000000600097c24 */ /* 0x001fce000f8e0209 */
[----:B------:R-:W0:Y:S01]  /*0080*/  LDC.64 R6, c[0x0][0x380] ;  /* 0x0000e000ff067b82 */ /* 0x000e220000000a00 */
[----:B--2---:R-:W-:-:S06]  /*0090*/  IMAD.WIDE.U32 R2, R9, 0x4, R2 ;  /* 0x0000000409027825 */ /* 0x004fcc00078e0002 */
[----:B-1----:R-:W2:Y:S01]  /*00a0*/  LDG.E R2, desc[UR4][R2.64] ;  /* 0x0000000402027981 */ /* 0x002ea2000c1e1900 */
[----:B---3--:R-:W-:-:S06]  /*00b0*/  IMAD.WIDE.U32 R4, R9, 0x4, R4 ;  /* 0x0000000409047825 */ /* 0x008fcc00078e0004 */
[----:B------:R-:W2:Y:S01]  /*00c0*/  LDG.E R5, desc[UR4][R4.64] ;  /* 0x0000000404057981 */ /* 0x000ea2000c1e1900 */
[----:B0-----:R-:W-:Y:S01]  /*00d0*/  IMAD.WIDE.U32 R6, R9, 0x4, R6 ;  /* 0x0000000409067825 */ /* 0x001fe200078e0006 */
[----:B--2---:R-:W-:-:S05]  /*00e0*/  IADD3 R9, PT, PT, R2, R5, RZ ;  /* 0x0000000502097210 */ /* 0x004fca0007ffe0ff */
[----:B------:R-:W-:Y:S01]  /*00f0*/  STG.E desc[UR4][R6.64], R9 ;  /* 0x0000000906007986 */ /* 0x000fe2000c101904 */
[----:B------:R-:W-:Y:S05]  /*0100*/  EXIT ;  /* 0x000000000000794d */ /* 0x000fea0003800000 */
.L_x_0:
[----:B------:R-:W-:-:S00]  /*0110*/  BRA `(.L_x_0) ;  /* 0xfffffffc00fc7947 */ /* 0x000fc0000383ffff */
[----:B------:R-:W-:-:S00]  /*0120*/  NOP ;  /* 0x0000000000007918 */ /* 0x000fc00000000000 */
        /* <DEDUP_REMOVED lines=13> */
.L_x_1:


//--------------------- .nv.shared.reserved.0     --------------------------
	.section	.nv.shared.reserved.0,"aw",@nobits
	.weak		__nv_reservedSMEM_offset_0_alias
	.size		__nv_reservedSMEM_offset_0_alias, 0, 64
	.other		__nv_reservedSMEM_offset_0_alias,@"STO_CUDA_RESERVED_SHARED STV_DEFAULT"
__nv_reservedSMEM_offset_0_alias:
	.zero		0
	.zero		64


//--------------------- .nv.constant0._Z3addPiS_S_ --------------------------
	.section	.nv.constant0._Z3addPiS_S_,"a",@progbits
	.sectionflags	@""
	.align	4
.nv.constant0._Z3addPiS_S_:
	.zero		920


//--------------------- SYMBOLS --------------------------

	.type		.nv.reservedSmem.offset0,@object
	.size		.nv.reservedSmem.offset0,0x4
